	.headerflags	@"EF_CUDA_TEXMODE_UNIFIED EF_CUDA_64BIT_ADDRESS EF_CUDA_ACCELERATORS EF_CUDA_SM90 EF_CUDA_VIRTUAL_SM(EF_CUDA_SM90)"
	.elftype	@"ET_EXEC"


//--------------------- .nv.info                  --------------------------
	.section	.nv.info,"",@"SHT_CUDA_INFO"
	.align	4


	//----- nvinfo : EIATTR_REGCOUNT
	.align		4
        /*0000*/ 	.byte	0x04, 0x2f
        /*0002*/ 	.short	(.L_1 - .L_0)
	.align		4
.L_0:
        /*0004*/ 	.word	index@(triton_poi_fused_add_convolution_mul_2)
        /*0008*/ 	.word	0x0000001c


	//----- nvinfo : EIATTR_MIN_STACK_SIZE
	.align		4
.L_1:
        /*000c*/ 	.byte	0x04, 0x12
        /*000e*/ 	.short	(.L_3 - .L_2)
	.align		4
.L_2:
        /*0010*/ 	.word	index@(triton_poi_fused_add_convolution_mul_2)
        /*0014*/ 	.word	0x00000000


	//----- nvinfo : EIATTR_FRAME_SIZE
	.align		4
.L_3:
        /*0018*/ 	.byte	0x04, 0x11
        /*001a*/ 	.short	(.L_5 - .L_4)
	.align		4
.L_4:
        /*001c*/ 	.word	index@(triton_poi_fused_add_convolution_mul_2)
        /*0020*/ 	.word	0x00000000


	//----- nvinfo : EIATTR_MIN_STACK_SIZE
	.align		4
.L_5:
        /*0024*/ 	.byte	0x04, 0x12
        /*0026*/ 	.short	(.L_7 - .L_6)
	.align		4
.L_6:
        /*0028*/ 	.word	index@(triton_poi_fused_add_convolution_mul_2)
        /*002c*/ 	.word	0x00000000
.L_7:


//--------------------- .nv.info.triton_poi_fused_add_convolution_mul_2 --------------------------
	.section	.nv.info.triton_poi_fused_add_convolution_mul_2,"",@"SHT_CUDA_INFO"
	.sectionflags	@""
	.align	4


	//----- nvinfo : EIATTR_CUDA_API_VERSION
	.align		4
        /*0000*/ 	.byte	0x04, 0x37
        /*0002*/ 	.short	(.L_9 - .L_8)
.L_8:
        /*0004*/ 	.word	0x0000007c


	//----- nvinfo : EIATTR_KPARAM_INFO
	.align		4
.L_9:
        /*0008*/ 	.byte	0x04, 0x17
        /*000a*/ 	.short	(.L_11 - .L_10)
.L_10:
        /*000c*/ 	.word	0x00000000
        /*0010*/ 	.short	0x0008
        /*0012*/ 	.short	0x0040
        /*0014*/ 	.byte	0x00, 0xf0, 0x11, 0x00


	//----- nvinfo : EIATTR_KPARAM_INFO
	.align		4
.L_11:
        /*0018*/ 	.byte	0x04, 0x17
        /*001a*/ 	.short	(.L_13 - .L_12)
.L_12:
        /*001c*/ 	.word	0x00000000
        /*0020*/ 	.short	0x0007
        /*0022*/ 	.short	0x0038
        /*0024*/ 	.byte	0x00, 0xf4, 0x21, 0x00


	//----- nvinfo : EIATTR_KPARAM_INFO
	.align		4
.L_13:
        /*0028*/ 	.byte	0x04, 0x17
        /*002a*/ 	.short	(.L_15 - .L_14)
.L_14:
        /*002c*/ 	.word	0x00000000
        /*0030*/ 	.short	0x0006
        /*0032*/ 	.short	0x0030
        /*0034*/ 	.byte	0x00, 0xf4, 0x21, 0x00


	//----- nvinfo : EIATTR_KPARAM_INFO
	.align		4
.L_15:
        /*0038*/ 	.byte	0x04, 0x17
        /*003a*/ 	.short	(.L_17 - .L_16)
.L_16:
        /*003c*/ 	.word	0x00000000
        /*0040*/ 	.short	0x0005
        /*0042*/ 	.short	0x0028
        /*0044*/ 	.byte	0x00, 0xf4, 0x21, 0x00


	//----- nvinfo : EIATTR_KPARAM_INFO
	.align		4
.L_17:
        /*0048*/ 	.byte	0x04, 0x17
        /*004a*/ 	.short	(.L_19 - .L_18)
.L_18:
        /*004c*/ 	.word	0x00000000
        /*0050*/ 	.short	0x0004
        /*0052*/ 	.short	0x0020
        /*0054*/ 	.byte	0x00, 0xf4, 0x21, 0x00


	//----- nvinfo : EIATTR_KPARAM_INFO
	.align		4
.L_19:
        /*0058*/ 	.byte	0x04, 0x17
        /*005a*/ 	.short	(.L_21 - .L_20)
.L_20:
        /*005c*/ 	.word	0x00000000
        /*0060*/ 	.short	0x0003
        /*0062*/ 	.short	0x0018
        /*0064*/ 	.byte	0x00, 0xf4, 0x21, 0x00


	//----- nvinfo : EIATTR_KPARAM_INFO
	.align		4
.L_21:
        /*0068*/ 	.byte	0x04, 0x17
        /*006a*/ 	.short	(.L_23 - .L_22)
.L_22:
        /*006c*/ 	.word	0x00000000
        /*0070*/ 	.short	0x0002
        /*0072*/ 	.short	0x0010
        /*0074*/ 	.byte	0x00, 0xf4, 0x21, 0x00


	//----- nvinfo : EIATTR_KPARAM_INFO
	.align		4
.L_23:
        /*0078*/ 	.byte	0x04, 0x17
        /*007a*/ 	.short	(.L_25 - .L_24)
.L_24:
        /*007c*/ 	.word	0x00000000
        /*0080*/ 	.short	0x0001
        /*0082*/ 	.short	0x0008
        /*0084*/ 	.byte	0x00, 0xf4, 0x21, 0x00


	//----- nvinfo : EIATTR_KPARAM_INFO
	.align		4
.L_25:
        /*0088*/ 	.byte	0x04, 0x17
        /*008a*/ 	.short	(.L_27 - .L_26)
.L_26:
        /*008c*/ 	.word	0x00000000
        /*0090*/ 	.short	0x0000
        /*0092*/ 	.short	0x0000
        /*0094*/ 	.byte	0x00, 0xf4, 0x21, 0x00


	//----- nvinfo : EIATTR_SPARSE_MMA_MASK
	.align		4
.L_27:
        /*0098*/ 	.byte	0x03, 0x50
        /*009a*/ 	.short	0x0000


	//----- nvinfo : EIATTR_MAXREG_COUNT
	.align		4
        /*009c*/ 	.byte	0x03, 0x1b
        /*009e*/ 	.short	0x00ff


	//----- nvinfo : EIATTR_EXIT_INSTR_OFFSETS
	.align		4
        /*00a0*/ 	.byte	0x04, 0x1c
        /*00a2*/ 	.short	(.L_29 - .L_28)


	//   ....[0]....
.L_28:
        /*00a4*/ 	.word	0x000003b0


	//   ....[1]....
        /*00a8*/ 	.word	0x000003d0


	//----- nvinfo : EIATTR_REQNTID
	.align		4
.L_29:
        /*00ac*/ 	.byte	0x04, 0x10
        /*00ae*/ 	.short	(.L_31 - .L_30)
.L_30:
        /*00b0*/ 	.word	0x00000080
        /*00b4*/ 	.word	0x00000001
        /*00b8*/ 	.word	0x00000001


	//----- nvinfo : EIATTR_CBANK_PARAM_SIZE
	.align		4
.L_31:
        /*00bc*/ 	.byte	0x03, 0x19
        /*00be*/ 	.short	0x0044


	//----- nvinfo : EIATTR_PARAM_CBANK
	.align		4
        /*00c0*/ 	.byte	0x04, 0x0a
        /*00c2*/ 	.short	(.L_33 - .L_32)
	.align		4
.L_32:
        /*00c4*/ 	.word	index@(.nv.constant0.triton_poi_fused_add_convolution_mul_2)
        /*00c8*/ 	.short	0x0210
        /*00ca*/ 	.short	0x0044


	//----- nvinfo : EIATTR_SW_WAR
	.align		4
.L_33:
        /*00cc*/ 	.byte	0x04, 0x36
        /*00ce*/ 	.short	(.L_35 - .L_34)
.L_34:
        /*00d0*/ 	.word	0x00000008
.L_35:


//--------------------- .nv.callgraph             --------------------------
	.section	.nv.callgraph,"",@"SHT_CUDA_CALLGRAPH"
	.align	4
	.sectionentsize	8
	.align		4
        /*0000*/ 	.word	0x00000000
	.align		4
        /*0004*/ 	.word	0xffffffff
	.align		4
        /*0008*/ 	.word	0x00000000
	.align		4
        /*000c*/ 	.word	0xfffffffe
	.align		4
        /*0010*/ 	.word	0x00000000
	.align		4
        /*0014*/ 	.word	0xfffffffd
	.align		4
        /*0018*/ 	.word	0x00000000
	.align		4
        /*001c*/ 	.word	0xfffffffc


//--------------------- .text.triton_poi_fused_add_convolution_mul_2 --------------------------
	.section	.text.triton_poi_fused_add_convolution_mul_2,"ax",@progbits
	.align	128
        .global         triton_poi_fused_add_convolution_mul_2
        .type           triton_poi_fused_add_convolution_mul_2,@function
        .size           triton_poi_fused_add_convolution_mul_2,(.L_x_1 - triton_poi_fused_add_convolution_mul_2)
        .other          triton_poi_fused_add_convolution_mul_2,@"STO_CUDA_ENTRY STV_DEFAULT"
triton_poi_fused_add_convolution_mul_2:
.text.triton_poi_fused_add_convolution_mul_2:
[----:B------:R-:W0:Y:S01]  /*0000*/  LDC R1, c[0x0][0x28] ;  /* 0x00000a00ff017b82 */ /* 0x000e220000000800 */
[----:B------:R-:W1:Y:S07]  /*0010*/  S2R R13, SR_TID.X ;  /* 0x00000000000d7919 */ /* 0x000e6e0000002100 */
[----:B------:R-:W2:Y:S01]  /*0020*/  LDC.64 R22, c[0x0][0x230] ;  /* 0x00008c00ff167b82 */ /* 0x000ea20000000a00 */
[----:B------:R-:W-:Y:S01]  /*0030*/  ULDC.64 UR4, c[0x0][0x208] ;  /* 0x0000820000047ab9 */ /* 0x000fe20000000a00 */
[----:B------:R-:W3:Y:S06]  /*0040*/  S2R R0, SR_CTAID.X ;  /* 0x0000000000007919 */ /* 0x000eec0000002500 */
[----:B------:R-:W4:Y:S08]  /*0050*/  LDC.64 R16, c[0x0][0x238] ;  /* 0x00008e00ff107b82 */ /* 0x000f300000000a00 */
[----:B------:R-:W5:Y:S08]  /*0060*/  LDC.64 R8, c[0x0][0x218] ;  /* 0x00008600ff087b82 */ /* 0x000f700000000a00 */
[----:B------:R-:W2:Y:S01]  /*0070*/  LDC.64 R4, c[0x0][0x240] ;  /* 0x00009000ff047b82 */ /* 0x000ea20000000a00 */
[----:B-1----:R-:W-:-:S07]  /*0080*/  LOP3.LUT R13, R13, 0x7f, RZ, 0xc0, !PT ;  /* 0x0000007f0d0d7812 */ /* 0x002fce00078ec0ff */
[----:B------:R-:W1:Y:S01]  /*0090*/  LDC.64 R10, c[0x0][0x220] ;  /* 0x00008800ff0a7b82 */ /* 0x000e620000000a00 */
[----:B---3--:R-:W-:Y:S02]  /*00a0*/  SHF.R.S32.HI R2, RZ, 0x18, R0 ;  /* 0x00000018ff027819 */ /* 0x008fe40000011400 */
[----:B------:R-:W-:Y:S02]  /*00b0*/  LEA R13, R0, R13, 0x7 ;  /* 0x0000000d000d7211 */ /* 0x000fe400078e38ff */
[----:B------:R-:W-:-:S03]  /*00c0*/  SGXT R0, R2, 0x1 ;  /* 0x000000010200781a */ /* 0x000fc60000000200 */
[----:B------:R-:W3:Y:S01]  /*00d0*/  LDC.64 R2, c[0x0][0x210] ;  /* 0x00008400ff027b82 */ /* 0x000ee20000000a00 */
[----:B------:R-:W-:Y:S02]  /*00e0*/  ISETP.GE.AND P0, PT, R13, 0x100, PT ;  /* 0x000001000d00780c */ /* 0x000fe40003f06270 */
[----:B------:R-:W-:-:S04]  /*00f0*/  LEA.HI R0, R0, R13, RZ, 0x4 ;  /* 0x0000000d00007211 */ /* 0x000fc800078f20ff */
[----:B------:R-:W-:Y:S01]  /*0100*/  SHF.R.S32.HI R0, RZ, 0x4, R0 ;  /* 0x00000004ff007819 */ /* 0x000fe20000011400 */
[----:B------:R-:W-:Y:S01]  /*0110*/  HFMA2.MMA R12, -RZ, RZ, 0, 0 ;  /* 0x00000000ff0c7435 */ /* 0x000fe200000001ff */
[----:B------:R-:W-:Y:S01]  /*0120*/  MOV R19, RZ ;  /* 0x000000ff00137202 */ /* 0x000fe20000000f00 */
[----:B------:R-:W-:Y:S01]  /*0130*/  HFMA2.MMA R21, -RZ, RZ, 0, 0 ;  /* 0x00000000ff157435 */ /* 0x000fe200000001ff */
[----:B------:R-:W-:Y:S01]  /*0140*/  LEA.HI R6, R0, R0, RZ, 0x2 ;  /* 0x0000000000067211 */ /* 0x000fe200078f10ff */
[----:B0-2---:R-:W2:Y:S03]  /*0150*/  LDG.E R14, desc[UR4][R4.64+0x4] ;  /* 0x00000404040e7981 */ /* 0x005ea6000c1e1900 */
[----:B------:R-:W-:Y:S01]  /*0160*/  LOP3.LUT R7, R6, 0xfffffffc, RZ, 0xc0, !PT ;  /* 0xfffffffc06077812 */ /* 0x000fe200078ec0ff */
[----:B------:R-:W2:Y:S03]  /*0170*/  LDG.E R25, desc[UR4][R4.64] ;  /* 0x0000000404197981 */ /* 0x000ea6000c1e1900 */
[----:B------:R-:W-:Y:S01]  /*0180*/  IADD3 R15, R0, -R7, RZ ;  /* 0x80000007000f7210 */ /* 0x000fe20007ffe0ff */
[----:B------:R-:W-:Y:S01]  /*0190*/  HFMA2.MMA R0, -RZ, RZ, 0, 0 ;  /* 0x00000000ff007435 */ /* 0x000fe200000001ff */
[----:B------:R-:W0:Y:S01]  /*01a0*/  LDC.64 R6, c[0x0][0x228] ;  /* 0x00008a00ff067b82 */ /* 0x000e220000000a00 */
[----:B------:R-:W2:Y:S02]  /*01b0*/  LDG.E R20, desc[UR4][R4.64+0x8] ;  /* 0x0000080404147981 */ /* 0x000ea4000c1e1900 */
[----:B------:R-:W-:Y:S01]  /*01c0*/  IMAD.WIDE R22, R15, 0x4, R22 ;  /* 0x000000040f167825 */ /* 0x000fe200078e0216 */
[----:B------:R-:W-:Y:S01]  /*01d0*/  MOV R15, RZ ;  /* 0x000000ff000f7202 */ /* 0x000fe20000000f00 */
[----:B------:R-:W2:Y:S02]  /*01e0*/  LDG.E R18, desc[UR4][R4.64+0x10] ;  /* 0x0000100404127981 */ /* 0x000ea4000c1e1900 */
[----:B---3--:R-:W-:-:S02]  /*01f0*/  IMAD.WIDE R2, R13, 0x4, R2 ;  /* 0x000000040d027825 */ /* 0x008fc400078e0202 */
[----:B------:R3:W2:Y:S02]  /*0200*/  @!P0 LDG.E.EL R0, desc[UR4][R22.64] ;  /* 0x0000000416008981 */ /* 0x0006a4000c2e1900 */
[C---:B----4-:R-:W-:Y:S02]  /*0210*/  IMAD.WIDE R16, R13.reuse, 0x4, R16 ;  /* 0x000000040d107825 */ /* 0x050fe400078e0210 */
[----:B------:R-:W2:Y:S02]  /*0220*/  @!P0 LDG.E R15, desc[UR4][R2.64] ;  /* 0x00000004020f8981 */ /* 0x000ea4000c1e1900 */
[C---:B-----5:R-:W-:Y:S02]  /*0230*/  IMAD.WIDE R8, R13.reuse, 0x4, R8 ;  /* 0x000000040d087825 */ /* 0x060fe400078e0208 */
[----:B------:R4:W5:Y:S02]  /*0240*/  @!P0 LDG.E R12, desc[UR4][R16.64] ;  /* 0x00000004100c8981 */ /* 0x000964000c1e1900 */
[C---:B-1----:R-:W-:Y:S01]  /*0250*/  IMAD.WIDE R10, R13.reuse, 0x4, R10 ;  /* 0x000000040d0a7825 */ /* 0x042fe200078e020a */
[----:B---3--:R-:W-:Y:S01]  /*0260*/  MOV R23, RZ ;  /* 0x000000ff00177202 */ /* 0x008fe20000000f00 */
[----:B------:R-:W3:Y:S02]  /*0270*/  @!P0 LDG.E R19, desc[UR4][R8.64] ;  /* 0x0000000408138981 */ /* 0x000ee4000c1e1900 */
[----:B0-----:R-:W-:-:S02]  /*0280*/  IMAD.WIDE R6, R13, 0x4, R6 ;  /* 0x000000040d067825 */ /* 0x001fc400078e0206 */
[----:B------:R-:W3:Y:S01]  /*0290*/  @!P0 LDG.E R21, desc[UR4][R10.64] ;  /* 0x000000040a158981 */ /* 0x000ee2000c1e1900 */
[----:B----4-:R-:W0:Y:S03]  /*02a0*/  LDC.64 R16, c[0x0][0x248] ;  /* 0x00009200ff107b82 */ /* 0x010e260000000a00 */
[----:B------:R-:W4:Y:S04]  /*02b0*/  @!P0 LDG.E R23, desc[UR4][R6.64] ;  /* 0x0000000406178981 */ /* 0x000f28000c1e1900 */
[----:B------:R-:W4:Y:S01]  /*02c0*/  LDG.E R22, desc[UR4][R4.64+0xc] ;  /* 0x00000c0404167981 */ /* 0x000f22000c1e1900 */
[----:B0-----:R-:W-:-:S04]  /*02d0*/  IMAD.WIDE R16, R13, 0x4, R16 ;  /* 0x000000040d107825 */ /* 0x001fc800078e0210 */
[----:B--2---:R-:W-:-:S04]  /*02e0*/  FADD R15, R0, R15 ;  /* 0x0000000f000f7221 */ /* 0x004fc80000000000 */
[----:B------:R-:W-:-:S04]  /*02f0*/  FMUL R14, R14, R15 ;  /* 0x0000000f0e0e7220 */ /* 0x000fc80000400000 */
[----:B-----5:R-:W-:Y:S01]  /*0300*/  FFMA R25, R25, R12, R14 ;  /* 0x0000000c19197223 */ /* 0x020fe2000000000e */
[--C-:B---3--:R-:W-:Y:S01]  /*0310*/  FADD R19, R19, R0.reuse ;  /* 0x0000000013137221 */ /* 0x108fe20000000000 */
[----:B------:R-:W-:-:S03]  /*0320*/  FADD R21, R21, R0 ;  /* 0x0000000015157221 */ /* 0x000fc60000000000 */
[----:B------:R-:W-:Y:S01]  /*0330*/  FFMA R25, R20, R19, R25 ;  /* 0x0000001314197223 */ /* 0x000fe20000000019 */
[----:B------:R0:W-:Y:S01]  /*0340*/  @!P0 STG.E desc[UR4][R2.64], R15 ;  /* 0x0000000f02008986 */ /* 0x0001e2000c101904 */
[----:B----4-:R-:W-:-:S03]  /*0350*/  FADD R23, R23, R0 ;  /* 0x0000000017177221 */ /* 0x010fc60000000000 */
[----:B------:R0:W-:Y:S01]  /*0360*/  @!P0 STG.E desc[UR4][R8.64], R19 ;  /* 0x0000001308008986 */ /* 0x0001e2000c101904 */
[----:B------:R-:W-:-:S03]  /*0370*/  FFMA R25, R22, R21, R25 ;  /* 0x0000001516197223 */ /* 0x000fc60000000019 */
[----:B------:R0:W-:Y:S04]  /*0380*/  @!P0 STG.E desc[UR4][R10.64], R21 ;  /* 0x000000150a008986 */ /* 0x0001e8000c101904 */
[----:B------:R0:W-:Y:S01]  /*0390*/  @!P0 STG.E desc[UR4][R6.64], R23 ;  /* 0x0000001706008986 */ /* 0x0001e2000c101904 */
[----:B------:R-:W-:Y:S01]  /*03a0*/  FFMA R25, R18, R23, R25 ;  /* 0x0000001712197223 */ /* 0x000fe20000000019 */
[----:B0-----:R-:W-:Y:S06]  /*03b0*/  @P0 EXIT ;  /* 0x000000000000094d */ /* 0x001fec0003800000 */
[----:B------:R-:W-:Y:S01]  /*03c0*/  STG.E desc[UR4][R16.64], R25 ;  /* 0x0000001910007986 */ /* 0x000fe2000c101904 */
[----:B------:R-:W-:Y:S05]  /*03d0*/  EXIT ;  /* 0x000000000000794d */ /* 0x000fea0003800000 */
.L_x_0:
[----:B------:R-:W-:-:S00]  /*03e0*/  BRA `(.L_x_0) ;  /* 0xfffffffc00fc7947 */ /* 0x000fc0000383ffff */
[----:B------:R-:W-:-:S00]  /*03f0*/  NOP ;  /* 0x0000000000007918 */ /* 0x000fc00000000000 */
        /* <DEDUP_REMOVED lines=8> */
.L_x_1:


//--------------------- .nv.constant0.triton_poi_fused_add_convolution_mul_2 --------------------------
	.section	.nv.constant0.triton_poi_fused_add_convolution_mul_2,"a",@progbits
	.sectionflags	@""
	.align	4
.nv.constant0.triton_poi_fused_add_convolution_mul_2:
	.zero		596
